	.headerflags	@"EF_CUDA_TEXMODE_UNIFIED EF_CUDA_64BIT_ADDRESS EF_CUDA_ACCELERATORS EF_CUDA_SM90 EF_CUDA_VIRTUAL_SM(EF_CUDA_SM90)"
	.elftype	@"ET_EXEC"


//--------------------- .nv.info                  --------------------------
	.section	.nv.info,"",@"SHT_CUDA_INFO"
	.align	4


	//----- nvinfo : EIATTR_REGCOUNT
	.align		4
        /*0000*/ 	.byte	0x04, 0x2f
        /*0002*/ 	.short	(.L_1 - .L_0)
	.align		4
.L_0:
        /*0004*/ 	.word	index@(triton_per_fused_mean_11)
        /*0008*/ 	.word	0x0000000d


	//----- nvinfo : EIATTR_MIN_STACK_SIZE
	.align		4
.L_1:
        /*000c*/ 	.byte	0x04, 0x12
        /*000e*/ 	.short	(.L_3 - .L_2)
	.align		4
.L_2:
        /*0010*/ 	.word	index@(triton_per_fused_mean_11)
        /*0014*/ 	.word	0x00000000


	//----- nvinfo : EIATTR_FRAME_SIZE
	.align		4
.L_3:
        /*0018*/ 	.byte	0x04, 0x11
        /*001a*/ 	.short	(.L_5 - .L_4)
	.align		4
.L_4:
        /*001c*/ 	.word	index@(triton_per_fused_mean_11)
        /*0020*/ 	.word	0x00000000


	//----- nvinfo : EIATTR_MIN_STACK_SIZE
	.align		4
.L_5:
        /*0024*/ 	.byte	0x04, 0x12
        /*0026*/ 	.short	(.L_7 - .L_6)
	.align		4
.L_6:
        /*0028*/ 	.word	index@(triton_per_fused_mean_11)
        /*002c*/ 	.word	0x00000000
.L_7:


//--------------------- .nv.info.triton_per_fused_mean_11 --------------------------
	.section	.nv.info.triton_per_fused_mean_11,"",@"SHT_CUDA_INFO"
	.sectionflags	@""
	.align	4


	//----- nvinfo : EIATTR_CUDA_API_VERSION
	.align		4
        /*0000*/ 	.byte	0x04, 0x37
        /*0002*/ 	.short	(.L_9 - .L_8)
.L_8:
        /*0004*/ 	.word	0x0000007c


	//----- nvinfo : EIATTR_KPARAM_INFO
	.align		4
.L_9:
        /*0008*/ 	.byte	0x04, 0x17
        /*000a*/ 	.short	(.L_11 - .L_10)
.L_10:
        /*000c*/ 	.word	0x00000000
        /*0010*/ 	.short	0x0003
        /*0012*/ 	.short	0x0014
        /*0014*/ 	.byte	0x00, 0xf0, 0x11, 0x00


	//----- nvinfo : EIATTR_KPARAM_INFO
	.align		4
.L_11:
        /*0018*/ 	.byte	0x04, 0x17
        /*001a*/ 	.short	(.L_13 - .L_12)
.L_12:
        /*001c*/ 	.word	0x00000000
        /*0020*/ 	.short	0x0002
        /*0022*/ 	.short	0x0010
        /*0024*/ 	.byte	0x00, 0xf0, 0x11, 0x00


	//----- nvinfo : EIATTR_KPARAM_INFO
	.align		4
.L_13:
        /*0028*/ 	.byte	0x04, 0x17
        /*002a*/ 	.short	(.L_15 - .L_14)
.L_14:
        /*002c*/ 	.word	0x00000000
        /*0030*/ 	.short	0x0001
        /*0032*/ 	.short	0x0008
        /*0034*/ 	.byte	0x00, 0xf4, 0x21, 0x00


	//----- nvinfo : EIATTR_KPARAM_INFO
	.align		4
.L_15:
        /*0038*/ 	.byte	0x04, 0x17
        /*003a*/ 	.short	(.L_17 - .L_16)
.L_16:
        /*003c*/ 	.word	0x00000000
        /*0040*/ 	.short	0x0000
        /*0042*/ 	.short	0x0000
        /*0044*/ 	.byte	0x00, 0xf4, 0x21, 0x00


	//----- nvinfo : EIATTR_SPARSE_MMA_MASK
	.align		4
.L_17:
        /*0048*/ 	.byte	0x03, 0x50
        /*004a*/ 	.short	0x0000


	//----- nvinfo : EIATTR_MAXREG_COUNT
	.align		4
        /*004c*/ 	.byte	0x03, 0x1b
        /*004e*/ 	.short	0x00ff


	//----- nvinfo : EIATTR_COOP_GROUP_MASK_REGIDS
	.align		4
        /*0050*/ 	.byte	0x04, 0x29
        /*0052*/ 	.short	(.L_19 - .L_18)


	//   ....[0]....
.L_18:
        /*0054*/ 	.word	0xffffffff


	//   ....[1]....
        /*0058*/ 	.word	0xffffffff


	//   ....[2]....
        /*005c*/ 	.word	0xffffffff


	//----- nvinfo : EIATTR_COOP_GROUP_INSTR_OFFSETS
	.align		4
.L_19:
        /*0060*/ 	.byte	0x04, 0x28
        /*0062*/ 	.short	(.L_21 - .L_20)


	//   ....[0]....
.L_20:
        /*0064*/ 	.word	0x000001b0


	//   ....[1]....
        /*0068*/ 	.word	0x00000200


	//   ....[2]....
        /*006c*/ 	.word	0x00000230


	//----- nvinfo : EIATTR_EXIT_INSTR_OFFSETS
	.align		4
.L_21:
        /*0070*/ 	.byte	0x04, 0x1c
        /*0072*/ 	.short	(.L_23 - .L_22)


	//   ....[0]....
.L_22:
        /*0074*/ 	.word	0x00000290


	//   ....[1]....
        /*0078*/ 	.word	0x000002c0


	//----- nvinfo : EIATTR_REQNTID
	.align		4
.L_23:
        /*007c*/ 	.byte	0x04, 0x10
        /*007e*/ 	.short	(.L_25 - .L_24)
.L_24:
        /*0080*/ 	.word	0x00000040
        /*0084*/ 	.word	0x00000001
        /*0088*/ 	.word	0x00000001


	//----- nvinfo : EIATTR_CBANK_PARAM_SIZE
	.align		4
.L_25:
        /*008c*/ 	.byte	0x03, 0x19
        /*008e*/ 	.short	0x0018


	//----- nvinfo : EIATTR_PARAM_CBANK
	.align		4
        /*0090*/ 	.byte	0x04, 0x0a
        /*0092*/ 	.short	(.L_27 - .L_26)
	.align		4
.L_26:
        /*0094*/ 	.word	index@(.nv.constant0.triton_per_fused_mean_11)
        /*0098*/ 	.short	0x0210
        /*009a*/ 	.short	0x0018


	//----- nvinfo : EIATTR_SW_WAR
	.align		4
.L_27:
        /*009c*/ 	.byte	0x04, 0x36
        /*009e*/ 	.short	(.L_29 - .L_28)
.L_28:
        /*00a0*/ 	.word	0x00000008
.L_29:


//--------------------- .nv.callgraph             --------------------------
	.section	.nv.callgraph,"",@"SHT_CUDA_CALLGRAPH"
	.align	4
	.sectionentsize	8
	.align		4
        /*0000*/ 	.word	0x00000000
	.align		4
        /*0004*/ 	.word	0xffffffff
	.align		4
        /*0008*/ 	.word	0x00000000
	.align		4
        /*000c*/ 	.word	0xfffffffe
	.align		4
        /*0010*/ 	.word	0x00000000
	.align		4
        /*0014*/ 	.word	0xfffffffd
	.align		4
        /*0018*/ 	.word	0x00000000
	.align		4
        /*001c*/ 	.word	0xfffffffc


//--------------------- .text.triton_per_fused_mean_11 --------------------------
	.section	.text.triton_per_fused_mean_11,"ax",@progbits
	.sectionflags	@"SHF_BARRIERS=1"
	.align	128
        .global         triton_per_fused_mean_11
        .type           triton_per_fused_mean_11,@function
        .size           triton_per_fused_mean_11,(.L_x_1 - triton_per_fused_mean_11)
        .other          triton_per_fused_mean_11,@"STO_CUDA_ENTRY STV_DEFAULT"
triton_per_fused_mean_11:
.text.triton_per_fused_mean_11:
[----:B------:R-:W0:Y:S02]  /*0000*/  LDC R1, c[0x0][0x28] ;  /* 0x00000a00ff017b82 */ /* 0x000e240000000800 */
[----:B------:R-:W1:Y:S01]  /*0010*/  S2R R0, SR_TID.X ;  /* 0x0000000000007919 */ /* 0x000e620000002100 */
[----:B------:R-:W2:Y:S01]  /*0020*/  LDC.64 R4, c[0x0][0x218] ;  /* 0x00008600ff047b82 */ /* 0x000ea20000000a00 */
[----:B------:R-:W-:Y:S01]  /*0030*/  ULDC.64 UR6, c[0x0][0x208] ;  /* 0x0000820000067ab9 */ /* 0x000fe20000000a00 */
[----:B------:R-:W3:Y:S01]  /*0040*/  S2R R3, SR_CTAID.X ;  /* 0x0000000000037919 */ /* 0x000ee20000002500 */
[----:B-1----:R-:W-:Y:S01]  /*0050*/  SHF.R.U32.HI R2, RZ, 0x3, R0 ;  /* 0x00000003ff027819 */ /* 0x002fe20000011600 */
[----:B------:R-:W-:Y:S02]  /*0060*/  IMAD.SHL.U32 R7, R0, 0x2, RZ ;  /* 0x0000000200077824 */ /* 0x000fe400078e00ff */
[----:B---3--:R-:W-:Y:S01]  /*0070*/  IMAD.SHL.U32 R3, R3, 0x8, RZ ;  /* 0x0000000803037824 */ /* 0x008fe200078e00ff */
[----:B------:R-:W-:Y:S02]  /*0080*/  SGXT.U32 R2, R2, 0x3 ;  /* 0x000000030202781a */ /* 0x000fe40000000000 */
[----:B------:R-:W-:-:S02]  /*0090*/  LOP3.LUT R7, R7, 0xe, RZ, 0xc0, !PT ;  /* 0x0000000e07077812 */ /* 0x000fc400078ec0ff */
[----:B------:R-:W-:-:S04]  /*00a0*/  LOP3.LUT R6, R3, R2, RZ, 0xfc, !PT ;  /* 0x0000000203067212 */ /* 0x000fc800078efcff */
[C---:B------:R-:W-:Y:S01]  /*00b0*/  ISETP.GE.AND P0, PT, R6.reuse, 0x10, PT ;  /* 0x000000100600780c */ /* 0x040fe20003f06270 */
[----:B------:R-:W-:-:S04]  /*00c0*/  IMAD R7, R6, 0x10, R7 ;  /* 0x0000001006077824 */ /* 0x000fc800078e0207 */
[----:B--2---:R-:W-:Y:S01]  /*00d0*/  IMAD.WIDE R4, R7, 0x4, R4 ;  /* 0x0000000407047825 */ /* 0x004fe200078e0204 */
[----:B------:R-:W-:-:S07]  /*00e0*/  CS2R R6, SRZ ;  /* 0x0000000000067805 */ /* 0x000fce000001ff00 */
[----:B------:R1:W2:Y:S01]  /*00f0*/  @!P0 LDG.E.64 R6, desc[UR6][R4.64] ;  /* 0x0000000604068981 */ /* 0x0002a2000c1e1b00 */
[----:B------:R-:W3:Y:S01]  /*0100*/  S2UR UR5, SR_CgaCtaId ;  /* 0x00000000000579c3 */ /* 0x000ee20000008800 */
[----:B------:R-:W-:Y:S01]  /*0110*/  UMOV UR4, 0x400 ;  /* 0x0000040000047882 */ /* 0x000fe20000000000 */
[----:B------:R-:W-:Y:S02]  /*0120*/  LOP3.LUT R3, R3, 0x7, R0, 0xf8, !PT ;  /* 0x0000000703037812 */ /* 0x000fe400078ef800 */
[----:B-1----:R-:W-:Y:S01]  /*0130*/  LOP3.LUT R4, R0, 0x7, RZ, 0xc0, !PT ;  /* 0x0000000700047812 */ /* 0x002fe200078ec0ff */
[----:B---3--:R-:W-:-:S06]  /*0140*/  UPRMT UR4, UR5, 0x654, UR4 ;  /* 0x0000065405047896 */ /* 0x008fcc0008000004 */
[----:B------:R-:W-:Y:S02]  /*0150*/  LEA R10, R2, UR4, 0x2 ;  /* 0x00000004020a7c11 */ /* 0x000fe4000f8e10ff */
[----:B--2---:R-:W-:Y:S02]  /*0160*/  SEL R6, R6, RZ, !P0 ;  /* 0x000000ff06067207 */ /* 0x004fe40004000000 */
[----:B------:R-:W-:-:S05]  /*0170*/  SEL R7, R7, RZ, !P0 ;  /* 0x000000ff07077207 */ /* 0x000fca0004000000 */
[----:B------:R-:W-:-:S05]  /*0180*/  FADD R6, R6, R7 ;  /* 0x0000000706067221 */ /* 0x000fca0000000000 */
[----:B------:R-:W-:Y:S02]  /*0190*/  FSEL R6, R6, RZ, !P0 ;  /* 0x000000ff06067208 */ /* 0x000fe40004000000 */
[----:B------:R-:W-:-:S03]  /*01a0*/  LOP3.LUT P0, RZ, R0, 0x38, RZ, 0xc0, !PT ;  /* 0x0000003800ff7812 */ /* 0x000fc6000780c0ff */
[----:B------:R-:W1:Y:S01]  /*01b0*/  SHFL.BFLY PT, R7, R6, 0x4, 0x1f ;  /* 0x0c801f0006077f89 */ /* 0x000e6200000e0000 */
[C---:B------:R-:W-:Y:S01]  /*01c0*/  ISETP.LT.AND P0, PT, R3.reuse, 0x10, !P0 ;  /* 0x000000100300780c */ /* 0x040fe20004701270 */
[----:B-1----:R-:W-:Y:S01]  /*01d0*/  FADD R7, R6, R7 ;  /* 0x0000000706077221 */ /* 0x002fe20000000000 */
[----:B------:R-:W-:Y:S02]  /*01e0*/  LEA R6, R4, UR4, 0x2 ;  /* 0x0000000404067c11 */ /* 0x000fe4000f8e10ff */
[----:B------:R-:W1:Y:S02]  /*01f0*/  LDC.64 R4, c[0x0][0x210] ;  /* 0x00008400ff047b82 */ /* 0x000e640000000a00 */
[----:B------:R-:W2:Y:S01]  /*0200*/  SHFL.BFLY PT, R8, R7, 0x2, 0x1f ;  /* 0x0c401f0007087f89 */ /* 0x000ea200000e0000 */
[----:B-1----:R-:W-:-:S04]  /*0210*/  IMAD.WIDE R2, R3, 0x4, R4 ;  /* 0x0000000403027825 */ /* 0x002fc800078e0204 */
[----:B--2---:R-:W-:-:S05]  /*0220*/  FADD R8, R7, R8 ;  /* 0x0000000807087221 */ /* 0x004fca0000000000 */
[----:B------:R-:W1:Y:S02]  /*0230*/  SHFL.BFLY PT, R9, R8, 0x1, 0x1f ;  /* 0x0c201f0008097f89 */ /* 0x000e6400000e0000 */
[----:B-1----:R-:W-:-:S05]  /*0240*/  FADD R9, R8, R9 ;  /* 0x0000000908097221 */ /* 0x002fca0000000000 */
[----:B------:R1:W-:Y:S01]  /*0250*/  STS [R10], R9 ;  /* 0x000000090a007388 */ /* 0x0003e20000000800 */
[----:B------:R-:W-:Y:S06]  /*0260*/  BAR.SYNC.DEFER_BLOCKING 0x0 ;  /* 0x0000000000007b1d */ /* 0x000fec0000010000 */
[----:B------:R-:W2:Y:S02]  /*0270*/  LDS R6, [R6] ;  /* 0x0000000006067984 */ /* 0x000ea40000000800 */
[----:B------:R-:W-:Y:S06]  /*0280*/  BAR.SYNC.DEFER_BLOCKING 0x0 ;  /* 0x0000000000007b1d */ /* 0x000fec0000010000 */
[----:B-1----:R-:W-:Y:S05]  /*0290*/  @!P0 EXIT ;  /* 0x000000000000894d */ /* 0x002fea0003800000 */
[----:B--2---:R-:W-:-:S05]  /*02a0*/  FMUL R5, R6, 0.0625 ;  /* 0x3d80000006057820 */ /* 0x004fca0000400000 */
[----:B------:R-:W-:Y:S01]  /*02b0*/  STG.E desc[UR6][R2.64], R5 ;  /* 0x0000000502007986 */ /* 0x000fe2000c101906 */
[----:B------:R-:W-:Y:S05]  /*02c0*/  EXIT ;  /* 0x000000000000794d */ /* 0x000fea0003800000 */
.L_x_0:
[----:B------:R-:W-:-:S00]  /*02d0*/  BRA `(.L_x_0) ;  /* 0xfffffffc00fc7947 */ /* 0x000fc0000383ffff */
[----:B------:R-:W-:-:S00]  /*02e0*/  NOP ;  /* 0x0000000000007918 */ /* 0x000fc00000000000 */
        /* <DEDUP_REMOVED lines=9> */
.L_x_1:


//--------------------- .nv.shared.triton_per_fused_mean_11 --------------------------
	.section	.nv.shared.triton_per_fused_mean_11,"aw",@nobits
	.sectionflags	@""
	.align	16
	.zero		1024


//--------------------- .nv.constant0.triton_per_fused_mean_11 --------------------------
	.section	.nv.constant0.triton_per_fused_mean_11,"a",@progbits
	.sectionflags	@""
	.align	4
.nv.constant0.triton_per_fused_mean_11:
	.zero		552
